//
// Generated by NVIDIA NVVM Compiler
//
// Compiler Build ID: CL-36424714
// Cuda compilation tools, release 13.0, V13.0.88
// Based on NVVM 20.0.0
//

.version 9.0
.target sm_100
.address_size 64

	// .globl	_Z11trap_kernelffifPd
// _ZZ11trap_kernelffifPdE14int_per_thread has been demoted

.visible .entry _Z11trap_kernelffifPd(
	.param .f32 _Z11trap_kernelffifPd_param_0,
	.param .f32 _Z11trap_kernelffifPd_param_1,
	.param .u32 _Z11trap_kernelffifPd_param_2,
	.param .f32 _Z11trap_kernelffifPd_param_3,
	.param .u64 .ptr .align 1 _Z11trap_kernelffifPd_param_4
)
{
	.reg .pred 	%p<16>;
	.reg .b32 	%r<20>;
	.reg .b32 	%f<20>;
	.reg .b64 	%rd<3>;
	.reg .b64 	%fd<43>;
	// demoted variable
	.shared .align 8 .b8 _ZZ11trap_kernelffifPdE14int_per_thread[4096];
	ld.param.f32 	%f1, [_Z11trap_kernelffifPd_param_0];
	ld.param.u32 	%r10, [_Z11trap_kernelffifPd_param_2];
	ld.param.f32 	%f2, [_Z11trap_kernelffifPd_param_3];
	ld.param.u64 	%rd1, [_Z11trap_kernelffifPd_param_4];
	mov.u32 	%r11, %ctaid.x;
	mov.u32 	%r12, %ntid.x;
	mov.u32 	%r1, %tid.x;
	mad.lo.s32 	%r19, %r11, %r12, %r1;
	mov.u32 	%r14, %nctaid.x;
	mul.lo.s32 	%r3, %r12, %r14;
	setp.ne.s32 	%p1, %r19, 0;
	add.s32 	%r15, %r10, -1;
	setp.ne.s32 	%p2, %r19, %r15;
	mov.f64 	%fd42, 0d0000000000000000;
	and.pred  	%p3, %p1, %p2;
	@%p3 bra 	$L__BB0_2;
	cvt.rn.f32.u32 	%f3, %r19;
	fma.rn.f32 	%f4, %f2, %f3, %f1;
	mul.f32 	%f5, %f4, %f4;
	add.f32 	%f6, %f5, 0f3F800000;
	mul.f32 	%f7, %f4, %f5;
	fma.rn.f32 	%f8, %f4, %f7, 0f3F800000;
	div.rn.f32 	%f9, %f6, %f8;
	sqrt.rn.f32 	%f10, %f9;
	mul.f32 	%f11, %f10, 0f3F000000;
	cvt.f64.f32 	%fd7, %f11;
	add.f64 	%fd42, %fd7, 0d0000000000000000;
	add.s32 	%r19, %r19, %r3;
$L__BB0_2:
	setp.ge.u32 	%p4, %r19, %r10;
	@%p4 bra 	$L__BB0_4;
$L__BB0_3:
	cvt.rn.f32.u32 	%f12, %r19;
	fma.rn.f32 	%f13, %f2, %f12, %f1;
	mul.f32 	%f14, %f13, %f13;
	add.f32 	%f15, %f14, 0f3F800000;
	mul.f32 	%f16, %f13, %f14;
	fma.rn.f32 	%f17, %f13, %f16, 0f3F800000;
	div.rn.f32 	%f18, %f15, %f17;
	sqrt.rn.f32 	%f19, %f18;
	cvt.f64.f32 	%fd8, %f19;
	add.f64 	%fd42, %fd42, %fd8;
	add.s32 	%r19, %r19, %r3;
	setp.lt.u32 	%p5, %r19, %r10;
	@%p5 bra 	$L__BB0_3;
$L__BB0_4:
	cvt.f64.f32 	%fd9, %f2;
	mul.f64 	%fd10, %fd42, %fd9;
	shl.b32 	%r16, %r1, 3;
	mov.u32 	%r17, _ZZ11trap_kernelffifPdE14int_per_thread;
	add.s32 	%r8, %r17, %r16;
	st.shared.f64 	[%r8], %fd10;
	bar.sync 	0;
	setp.gt.u32 	%p6, %r1, 255;
	@%p6 bra 	$L__BB0_6;
	ld.shared.f64 	%fd11, [%r8+2048];
	ld.shared.f64 	%fd12, [%r8];
	add.f64 	%fd13, %fd11, %fd12;
	st.shared.f64 	[%r8], %fd13;
$L__BB0_6:
	bar.sync 	0;
	setp.gt.u32 	%p7, %r1, 127;
	@%p7 bra 	$L__BB0_8;
	ld.shared.f64 	%fd14, [%r8+1024];
	ld.shared.f64 	%fd15, [%r8];
	add.f64 	%fd16, %fd14, %fd15;
	st.shared.f64 	[%r8], %fd16;
$L__BB0_8:
	bar.sync 	0;
	setp.gt.u32 	%p8, %r1, 63;
	@%p8 bra 	$L__BB0_10;
	ld.shared.f64 	%fd17, [%r8+512];
	ld.shared.f64 	%fd18, [%r8];
	add.f64 	%fd19, %fd17, %fd18;
	st.shared.f64 	[%r8], %fd19;
$L__BB0_10:
	bar.sync 	0;
	setp.gt.u32 	%p9, %r1, 31;
	@%p9 bra 	$L__BB0_12;
	ld.shared.f64 	%fd20, [%r8+256];
	ld.shared.f64 	%fd21, [%r8];
	add.f64 	%fd22, %fd20, %fd21;
	st.shared.f64 	[%r8], %fd22;
$L__BB0_12:
	bar.sync 	0;
	setp.gt.u32 	%p10, %r1, 15;
	@%p10 bra 	$L__BB0_14;
	ld.shared.f64 	%fd23, [%r8+128];
	ld.shared.f64 	%fd24, [%r8];
	add.f64 	%fd25, %fd23, %fd24;
	st.shared.f64 	[%r8], %fd25;
$L__BB0_14:
	bar.sync 	0;
	setp.gt.u32 	%p11, %r1, 7;
	@%p11 bra 	$L__BB0_16;
	ld.shared.f64 	%fd26, [%r8+64];
	ld.shared.f64 	%fd27, [%r8];
	add.f64 	%fd28, %fd26, %fd27;
	st.shared.f64 	[%r8], %fd28;
$L__BB0_16:
	bar.sync 	0;
	setp.gt.u32 	%p12, %r1, 3;
	@%p12 bra 	$L__BB0_18;
	ld.shared.f64 	%fd29, [%r8+32];
	ld.shared.f64 	%fd30, [%r8];
	add.f64 	%fd31, %fd29, %fd30;
	st.shared.f64 	[%r8], %fd31;
$L__BB0_18:
	bar.sync 	0;
	setp.gt.u32 	%p13, %r1, 1;
	@%p13 bra 	$L__BB0_20;
	ld.shared.f64 	%fd32, [%r8+16];
	ld.shared.f64 	%fd33, [%r8];
	add.f64 	%fd34, %fd32, %fd33;
	st.shared.f64 	[%r8], %fd34;
$L__BB0_20:
	bar.sync 	0;
	setp.ne.s32 	%p14, %r1, 0;
	@%p14 bra 	$L__BB0_22;
	ld.shared.f64 	%fd35, [_ZZ11trap_kernelffifPdE14int_per_thread+8];
	ld.shared.f64 	%fd36, [%r8];
	add.f64 	%fd37, %fd35, %fd36;
	st.shared.f64 	[%r8], %fd37;
$L__BB0_22:
	setp.ne.s32 	%p15, %r1, 0;
	bar.sync 	0;
	@%p15 bra 	$L__BB0_24;
	ld.shared.f64 	%fd38, [_ZZ11trap_kernelffifPdE14int_per_thread];
	cvta.to.global.u64 	%rd2, %rd1;
	atom.global.add.f64 	%fd39, [%rd2], %fd38;
$L__BB0_24:
	ret;

}


// ===== COMPILED SASS (sm_100) =====

	.target	sm_100

	.elftype	@"ET_EXEC"


//--------------------- .note.nv.tkinfo           --------------------------
	.section	.note.nv.tkinfo,"",@"SHT_NOTE"
	.sectionflags	@"SHF_NOTE_NV_TKINFO"
	.tkinfo
        /*0018*/ 	.word	0x00000002
        /*0030*/ 	.string	""
        /*0030*/ 	.string	"ptxas"
        /*0030*/ 	.string	"Cuda compilation tools, release 13.0, V13.0.88"
        /*0030*/ 	.string	"Build cuda_13.0.r13.0/compiler.36424714_0"
        /*0030*/ 	.string	"-arch sm_100 -m 64 "



//--------------------- .note.nv.cuinfo           --------------------------
	.section	.note.nv.cuinfo,"",@"SHT_NOTE"
	.sectionflags	@"SHF_NOTE_NV_CUINFO"
        /*0018*/ 	.short	0x0002
        /*001a*/ 	.short	0x0064
        /*001c*/ 	.short	0x0082
	.zero		2


//--------------------- .nv.info                  --------------------------
	.section	.nv.info,"",@"SHT_CUDA_INFO"
	.align	4


	//----- nvinfo : EIATTR_REGCOUNT
	.align		4
        /*0000*/ 	.byte	0x04, 0x2f
        /*0002*/ 	.short	(.L_1 - .L_0)
	.align		4
.L_0:
        /*0004*/ 	.word	index@(_Z11trap_kernelffifPd)
        /*0008*/ 	.word	0x00000013


	//----- nvinfo : EIATTR_FRAME_SIZE
	.align		4
.L_1:
        /*000c*/ 	.byte	0x04, 0x11
        /*000e*/ 	.short	(.L_3 - .L_2)
	.align		4
.L_2:
        /*0010*/ 	.word	index@($__internal_1_$__cuda_sm3x_div_rn_noftz_f32_slowpath)
        /*0014*/ 	.word	0x00000000


	//----- nvinfo : EIATTR_FRAME_SIZE
	.align		4
.L_3:
        /*0018*/ 	.byte	0x04, 0x11
        /*001a*/ 	.short	(.L_5 - .L_4)
	.align		4
.L_4:
        /*001c*/ 	.word	index@($__internal_0_$__cuda_sm20_sqrt_rn_f32_slowpath)
        /*0020*/ 	.word	0x00000000


	//----- nvinfo : EIATTR_FRAME_SIZE
	.align		4
.L_5:
        /*0024*/ 	.byte	0x04, 0x11
        /*0026*/ 	.short	(.L_7 - .L_6)
	.align		4
.L_6:
        /*0028*/ 	.word	index@(_Z11trap_kernelffifPd)
        /*002c*/ 	.word	0x00000000


	//----- nvinfo : EIATTR_MIN_STACK_SIZE
	.align		4
.L_7:
        /*0030*/ 	.byte	0x04, 0x12
        /*0032*/ 	.short	(.L_9 - .L_8)
	.align		4
.L_8:
        /*0034*/ 	.word	index@(_Z11trap_kernelffifPd)
        /*0038*/ 	.word	0x00000000
.L_9:


//--------------------- .nv.compat                --------------------------
	.section	.nv.compat,"",@"SHT_CUDA_COMPAT_INFO"
	.align	4
        /*0000*/ 	.byte	0x02, 0x09, 0x00, 0x00, 0x02, 0x02, 0x01, 0x00, 0x02, 0x05, 0x05, 0x00, 0x03, 0x07, 0x01, 0x01
        /*0010*/ 	.byte	0x02, 0x03, 0x00, 0x00, 0x02, 0x06, 0x01, 0x00, 0x04, 0x0b, 0x08, 0x00, 0x01, 0x00, 0x00, 0x00
        /*0020*/ 	.byte	0x00, 0x00, 0x00, 0x00


//--------------------- .nv.info._Z11trap_kernelffifPd --------------------------
	.section	.nv.info._Z11trap_kernelffifPd,"",@"SHT_CUDA_INFO"
	.sectionflags	@""
	.align	4


	//----- nvinfo : EIATTR_CUDA_API_VERSION
	.align		4
        /*0000*/ 	.byte	0x04, 0x37
        /*0002*/ 	.short	(.L_11 - .L_10)
.L_10:
        /*0004*/ 	.word	0x00000082


	//----- nvinfo : EIATTR_KPARAM_INFO
	.align		4
.L_11:
        /*0008*/ 	.byte	0x04, 0x17
        /*000a*/ 	.short	(.L_13 - .L_12)
.L_12:
        /*000c*/ 	.word	0x00000000
        /*0010*/ 	.short	0x0004
        /*0012*/ 	.short	0x0010
        /*0014*/ 	.byte	0x00, 0xf5, 0x21, 0x00


	//----- nvinfo : EIATTR_KPARAM_INFO
	.align		4
.L_13:
        /*0018*/ 	.byte	0x04, 0x17
        /*001a*/ 	.short	(.L_15 - .L_14)
.L_14:
        /*001c*/ 	.word	0x00000000
        /*0020*/ 	.short	0x0003
        /*0022*/ 	.short	0x000c
        /*0024*/ 	.byte	0x00, 0xf0, 0x11, 0x00


	//----- nvinfo : EIATTR_KPARAM_INFO
	.align		4
.L_15:
        /*0028*/ 	.byte	0x04, 0x17
        /*002a*/ 	.short	(.L_17 - .L_16)
.L_16:
        /*002c*/ 	.word	0x00000000
        /*0030*/ 	.short	0x0002
        /*0032*/ 	.short	0x0008
        /*0034*/ 	.byte	0x00, 0xf0, 0x11, 0x00


	//----- nvinfo : EIATTR_KPARAM_INFO
	.align		4
.L_17:
        /*0038*/ 	.byte	0x04, 0x17
        /*003a*/ 	.short	(.L_19 - .L_18)
.L_18:
        /*003c*/ 	.word	0x00000000
        /*0040*/ 	.short	0x0001
        /*0042*/ 	.short	0x0004
        /*0044*/ 	.byte	0x00, 0xf0, 0x11, 0x00


	//----- nvinfo : EIATTR_KPARAM_INFO
	.align		4
.L_19:
        /*0048*/ 	.byte	0x04, 0x17
        /*004a*/ 	.short	(.L_21 - .L_20)
.L_20:
        /*004c*/ 	.word	0x00000000
        /*0050*/ 	.short	0x0000
        /*0052*/ 	.short	0x0000
        /*0054*/ 	.byte	0x00, 0xf0, 0x11, 0x00


	//----- nvinfo : EIATTR_SPARSE_MMA_MASK
	.align		4
.L_21:
        /*0058*/ 	.byte	0x03, 0x50
        /*005a*/ 	.short	0x0000


	//----- nvinfo : EIATTR_MAXREG_COUNT
	.align		4
        /*005c*/ 	.byte	0x03, 0x1b
        /*005e*/ 	.short	0x00ff


	//----- nvinfo : EIATTR_NUM_BARRIERS
	.align		4
        /*0060*/ 	.byte	0x02, 0x4c
        /*0062*/ 	.byte	0x01
	.zero		1


	//----- nvinfo : EIATTR_MERCURY_ISA_VERSION
	.align		4
        /*0064*/ 	.byte	0x03, 0x5f
        /*0066*/ 	.short	0x0101


	//----- nvinfo : EIATTR_VRC_CTA_INIT_COUNT
	.align		4
        /*0068*/ 	.byte	0x02, 0x4a
	.zero		1
	.zero		1


	//----- nvinfo : EIATTR_EXIT_INSTR_OFFSETS
	.align		4
        /*006c*/ 	.byte	0x04, 0x1c
        /*006e*/ 	.short	(.L_23 - .L_22)


	//   ....[0]....
.L_22:
        /*0070*/ 	.word	0x00000a50


	//   ....[1]....
        /*0074*/ 	.word	0x00000aa0


	//----- nvinfo : EIATTR_CRS_STACK_SIZE
	.align		4
.L_23:
        /*0078*/ 	.byte	0x04, 0x1e
        /*007a*/ 	.short	(.L_25 - .L_24)
.L_24:
        /*007c*/ 	.word	0x00000000


	//----- nvinfo : EIATTR_CBANK_PARAM_SIZE
	.align		4
.L_25:
        /*0080*/ 	.byte	0x03, 0x19
        /*0082*/ 	.short	0x0018


	//----- nvinfo : EIATTR_PARAM_CBANK
	.align		4
        /*0084*/ 	.byte	0x04, 0x0a
        /*0086*/ 	.short	(.L_27 - .L_26)
	.align		4
.L_26:
        /*0088*/ 	.word	index@(.nv.constant0._Z11trap_kernelffifPd)
        /*008c*/ 	.short	0x0380
        /*008e*/ 	.short	0x0018


	//----- nvinfo : EIATTR_SW_WAR
	.align		4
.L_27:
        /*0090*/ 	.byte	0x04, 0x36
        /*0092*/ 	.short	(.L_29 - .L_28)
.L_28:
        /*0094*/ 	.word	0x00000008
.L_29:


//--------------------- .nv.callgraph             --------------------------
	.section	.nv.callgraph,"",@"SHT_CUDA_CALLGRAPH"
	.align	4
	.sectionentsize	8
	.align		4
        /*0000*/ 	.word	0x00000000
	.align		4
        /*0004*/ 	.word	0xffffffff
	.align		4
        /*0008*/ 	.word	0x00000000
	.align		4
        /*000c*/ 	.word	0xfffffffe
	.align		4
        /*0010*/ 	.word	0x00000000
	.align		4
        /*0014*/ 	.word	0xfffffffd
	.align		4
        /*0018*/ 	.word	0x00000000
	.align		4
        /*001c*/ 	.word	0xfffffffc


//--------------------- .text._Z11trap_kernelffifPd --------------------------
	.section	.text._Z11trap_kernelffifPd,"ax",@progbits
	.align	128
        .global         _Z11trap_kernelffifPd
        .type           _Z11trap_kernelffifPd,@function
        .size           _Z11trap_kernelffifPd,(.L_x_29 - _Z11trap_kernelffifPd)
        .other          _Z11trap_kernelffifPd,@"STO_CUDA_ENTRY STV_DEFAULT"
_Z11trap_kernelffifPd:
.text._Z11trap_kernelffifPd:
[----:B------:R-:W-:Y:S01]  /*0000*/  LDC R1, c[0x0][0x37c] ;  /* 0x0000df00ff017b82 */ /* 0x000fe20000000800 */
[----:B------:R-:W0:Y:S07]  /*0010*/  S2R R2, SR_TID.X ;  /* 0x0000000000027919 */ /* 0x000e2e0000002100 */
[----:B------:R-:W0:Y:S01]  /*0020*/  S2UR UR5, SR_CTAID.X ;  /* 0x00000000000579c3 */ /* 0x000e220000002500 */
[----:B------:R-:W1:Y:S01]  /*0030*/  LDCU UR4, c[0x0][0x388] ;  /* 0x00007100ff0477ac */ /* 0x000e620008000800 */
[----:B------:R-:W-:Y:S01]  /*0040*/  BSSY.RECONVERGENT B0, `(.L_x_0) ;  /* 0x0000032000007945 */ /* 0x000fe20003800200 */
[----:B------:R-:W-:-:S05]  /*0050*/  CS2R R4, SRZ ;  /* 0x0000000000047805 */ /* 0x000fca000001ff00 */
[----:B------:R-:W0:Y:S01]  /*0060*/  LDC R7, c[0x0][0x360] ;  /* 0x0000d800ff077b82 */ /* 0x000e220000000800 */
[----:B------:R-:W2:Y:S01]  /*0070*/  LDCU UR6, c[0x0][0x370] ;  /* 0x00006e00ff0677ac */ /* 0x000ea20008000800 */
[----:B-1----:R-:W-:Y:S01]  /*0080*/  UIADD3 UR4, UPT, UPT, UR4, -0x1, URZ ;  /* 0xffffffff04047890 */ /* 0x002fe2000fffe0ff */
[C---:B0-----:R-:W-:Y:S02]  /*0090*/  IMAD R6, R7.reuse, UR5, R2 ;  /* 0x0000000507067c24 */ /* 0x041fe4000f8e0202 */
[----:B--2---:R-:W-:-:S03]  /*00a0*/  IMAD R7, R7, UR6, RZ ;  /* 0x0000000607077c24 */ /* 0x004fc6000f8e02ff */
[C---:B------:R-:W-:Y:S02]  /*00b0*/  ISETP.NE.AND P0, PT, R6.reuse, UR4, PT ;  /* 0x0000000406007c0c */ /* 0x040fe4000bf05270 */
[----:B------:R-:W-:-:S13]  /*00c0*/  ISETP.NE.AND P1, PT, R6, RZ, PT ;  /* 0x000000ff0600720c */ /* 0x000fda0003f25270 */
[----:B------:R-:W-:Y:S05]  /*00d0*/  @P0 BRA P1, `(.L_x_1) ;  /* 0x0000000000a00947 */ /* 0x000fea0000800000 */
[----:B------:R-:W0:Y:S01]  /*00e0*/  LDC R3, c[0x0][0x380] ;  /* 0x0000e000ff037b82 */ /* 0x000e220000000800 */
[----:B------:R-:W0:Y:S01]  /*00f0*/  LDCU UR4, c[0x0][0x38c] ;  /* 0x00007180ff0477ac */ /* 0x000e220008000800 */
[----:B------:R-:W-:Y:S01]  /*0100*/  I2FP.F32.U32 R0, R6 ;  /* 0x0000000600007245 */ /* 0x000fe20000201000 */
[----:B------:R-:W-:Y:S04]  /*0110*/  BSSY.RECONVERGENT B1, `(.L_x_2) ;  /* 0x0000011000017945 */ /* 0x000fe80003800200 */
[----:B0-----:R-:W-:-:S04]  /*0120*/  FFMA R0, R0, UR4, R3 ;  /* 0x0000000400007c23 */ /* 0x001fc80008000003 */
[----:B------:R-:W-:-:S04]  /*0130*/  FMUL R3, R0, R0 ;  /* 0x0000000000037220 */ /* 0x000fc80000400000 */
[----:B------:R-:W-:-:S04]  /*0140*/  FMUL R5, R0, R3 ;  /* 0x0000000300057220 */ /* 0x000fc80000400000 */
[----:B------:R-:W-:Y:S01]  /*0150*/  FFMA R9, R0, R5, 1 ;  /* 0x3f80000000097423 */ /* 0x000fe20000000005 */
[----:B------:R-:W-:-:S03]  /*0160*/  FADD R0, R3, 1 ;  /* 0x3f80000003007421 */ /* 0x000fc60000000000 */
[----:B------:R-:W0:Y:S08]  /*0170*/  MUFU.RCP R4, R9 ;  /* 0x0000000900047308 */ /* 0x000e300000001000 */
[----:B------:R-:W1:Y:S01]  /*0180*/  FCHK P0, R0, R9 ;  /* 0x0000000900007302 */ /* 0x000e620000000000 */
[----:B0-----:R-:W-:-:S04]  /*0190*/  FFMA R5, -R9, R4, 1 ;  /* 0x3f80000009057423 */ /* 0x001fc80000000104 */
[----:B------:R-:W-:-:S04]  /*01a0*/  FFMA R5, R4, R5, R4 ;  /* 0x0000000504057223 */ /* 0x000fc80000000004 */
[----:B------:R-:W-:-:S04]  /*01b0*/  FFMA R4, R0, R5, RZ ;  /* 0x0000000500047223 */ /* 0x000fc800000000ff */
[----:B------:R-:W-:-:S04]  /*01c0*/  FFMA R3, -R9, R4, R0 ;  /* 0x0000000409037223 */ /* 0x000fc80000000100 */
[----:B------:R-:W-:Y:S01]  /*01d0*/  FFMA R3, R5, R3, R4 ;  /* 0x0000000305037223 */ /* 0x000fe20000000004 */
[----:B-1----:R-:W-:Y:S06]  /*01e0*/  @!P0 BRA `(.L_x_3) ;  /* 0x00000000000c8947 */ /* 0x002fec0003800000 */
[----:B------:R-:W-:Y:S01]  /*01f0*/  IMAD.MOV.U32 R3, RZ, RZ, R9 ;  /* 0x000000ffff037224 */ /* 0x000fe200078e0009 */
[----:B------:R-:W-:-:S07]  /*0200*/  MOV R10, 0x220 ;  /* 0x00000220000a7802 */ /* 0x000fce0000000f00 */
[----:B------:R-:W-:Y:S05]  /*0210*/  CALL.REL.NOINC `($__internal_1_$__cuda_sm3x_div_rn_noftz_f32_slowpath) ;  /* 0x00000008007c7944 */ /* 0x000fea0003c00000 */
.L_x_3:
[----:B------:R-:W-:Y:S05]  /*0220*/  BSYNC.RECONVERGENT B1 ;  /* 0x0000000000017941 */ /* 0x000fea0003800200 */
.L_x_2:
[----:B------:R-:W-:Y:S01]  /*0230*/  VIADD R0, R3, 0xf3000000 ;  /* 0xf300000003007836 */ /* 0x000fe20000000000 */
[----:B------:R0:W1:Y:S01]  /*0240*/  MUFU.RSQ R4, R3 ;  /* 0x0000000300047308 */ /* 0x0000620000001400 */
[----:B------:R-:W-:Y:S03]  /*0250*/  BSSY.RECONVERGENT B1, `(.L_x_4) ;  /* 0x000000c000017945 */ /* 0x000fe60003800200 */
[----:B------:R-:W-:-:S13]  /*0260*/  ISETP.GT.U32.AND P0, PT, R0, 0x727fffff, PT ;  /* 0x727fffff0000780c */ /* 0x000fda0003f04070 */
[----:B01----:R-:W-:Y:S05]  /*0270*/  @!P0 BRA `(.L_x_5) ;  /* 0x0000000000148947 */ /* 0x003fea0003800000 */
[----:B------:R-:W-:Y:S01]  /*0280*/  IMAD.MOV.U32 R0, RZ, RZ, R3 ;  /* 0x000000ffff007224 */ /* 0x000fe200078e0003 */
[----:B------:R-:W-:-:S07]  /*0290*/  MOV R13, 0x2b0 ;  /* 0x000002b0000d7802 */ /* 0x000fce0000000f00 */
[----:B------:R-:W-:Y:S05]  /*02a0*/  CALL.REL.NOINC `($__internal_0_$__cuda_sm20_sqrt_rn_f32_slowpath) ;  /* 0x0000000800007944 */ /* 0x000fea0003c00000 */
[----:B------:R-:W-:Y:S01]  /*02b0*/  IMAD.MOV.U32 R0, RZ, RZ, R3 ;  /* 0x000000ffff007224 */ /* 0x000fe200078e0003 */
[----:B------:R-:W-:Y:S06]  /*02c0*/  BRA `(.L_x_6) ;  /* 0x0000000000107947 */ /* 0x000fec0003800000 */
.L_x_5:
[C---:B------:R-:W-:Y:S01]  /*02d0*/  FMUL.FTZ R0, R4.reuse, R3 ;  /* 0x0000000304007220 */ /* 0x040fe20000410000 */
[----:B------:R-:W-:-:S03]  /*02e0*/  FMUL.FTZ R4, R4, 0.5 ;  /* 0x3f00000004047820 */ /* 0x000fc60000410000 */
[----:B------:R-:W-:-:S04]  /*02f0*/  FFMA R3, -R0, R0, R3 ;  /* 0x0000000000037223 */ /* 0x000fc80000000103 */
[----:B------:R-:W-:-:S07]  /*0300*/  FFMA R0, R3, R4, R0 ;  /* 0x0000000403007223 */ /* 0x000fce0000000000 */
.L_x_6:
[----:B------:R-:W-:Y:S05]  /*0310*/  BSYNC.RECONVERGENT B1 ;  /* 0x0000000000017941 */ /* 0x000fea0003800200 */
.L_x_4:
[----:B------:R-:W-:Y:S01]  /*0320*/  FMUL R0, R0, 0.5 ;  /* 0x3f00000000007820 */ /* 0x000fe20000400000 */
[----:B------:R-:W-:-:S03]  /*0330*/  IADD3 R6, PT, PT, R7, R6, RZ ;  /* 0x0000000607067210 */ /* 0x000fc60007ffe0ff */
[----:B------:R-:W0:Y:S02]  /*0340*/  F2F.F64.F32 R4, R0 ;  /* 0x0000000000047310 */ /* 0x000e240000201800 */
[----:B0-----:R-:W-:-:S11]  /*0350*/  DADD R4, RZ, R4 ;  /* 0x00000000ff047229 */ /* 0x001fd60000000004 */
.L_x_1:
[----:B------:R-:W-:Y:S05]  /*0360*/  BSYNC.RECONVERGENT B0 ;  /* 0x0000000000007941 */ /* 0x000fea0003800200 */
.L_x_0:
[----:B------:R-:W0:Y:S01]  /*0370*/  LDCU UR4, c[0x0][0x388] ;  /* 0x00007100ff0477ac */ /* 0x000e220008000800 */
[----:B------:R-:W1:Y:S01]  /*0380*/  LDC R8, c[0x0][0x380] ;  /* 0x0000e000ff087b82 */ /* 0x000e620000000800 */
[----:B------:R-:W-:Y:S01]  /*0390*/  BSSY.RECONVERGENT B0, `(.L_x_7) ;  /* 0x000002c000007945 */ /* 0x000fe20003800200 */
[----:B------:R-:W2:Y:S01]  /*03a0*/  LDCU UR6, c[0x0][0x38c] ;  /* 0x00007180ff0677ac */ /* 0x000ea20008000800 */
[----:B------:R-:W3:Y:S01]  /*03b0*/  LDCU UR7, c[0x0][0x388] ;  /* 0x00007100ff0777ac */ /* 0x000ee20008000800 */
[----:B0-----:R-:W-:-:S13]  /*03c0*/  ISETP.GE.U32.AND P0, PT, R6, UR4, PT ;  /* 0x0000000406007c0c */ /* 0x001fda000bf06070 */
[----:B--23--:R-:W-:Y:S05]  /*03d0*/  @P0 BRA `(.L_x_8) ;  /* 0x00000000009c0947 */ /* 0x00cfea0003800000 */
.L_x_14:
[----:B------:R-:W-:Y:S01]  /*03e0*/  I2FP.F32.U32 R3, R6 ;  /* 0x0000000600037245 */ /* 0x000fe20000201000 */
[----:B------:R-:W-:Y:S04]  /*03f0*/  BSSY.RECONVERGENT B1, `(.L_x_9) ;  /* 0x0000011000017945 */ /* 0x000fe80003800200 */
[----:B-1----:R-:W-:-:S04]  /*0400*/  FFMA R3, R3, UR6, R8 ;  /* 0x0000000603037c23 */ /* 0x002fc80008000008 */
[----:B------:R-:W-:-:S04]  /*0410*/  FMUL R0, R3, R3 ;  /* 0x0000000303007220 */ /* 0x000fc80000400000 */
[----:B------:R-:W-:Y:S01]  /*0420*/  FMUL R10, R3, R0 ;  /* 0x00000000030a7220 */ /* 0x000fe20000400000 */
[----:B------:R-:W-:-:S03]  /*0430*/  FADD R0, R0, 1 ;  /* 0x3f80000000007421 */ /* 0x000fc60000000000 */
[----:B------:R-:W-:-:S04]  /*0440*/  FFMA R11, R3, R10, 1 ;  /* 0x3f800000030b7423 */ /* 0x000fc8000000000a */
        /* <DEDUP_REMOVED lines=11> */
.L_x_10:
[----:B------:R-:W-:Y:S05]  /*0500*/  BSYNC.RECONVERGENT B1 ;  /* 0x0000000000017941 */ /* 0x000fea0003800200 */
.L_x_9:
        /* <DEDUP_REMOVED lines=10> */
.L_x_12:
[C---:B------:R-:W-:Y:S01]  /*05b0*/  FMUL.FTZ R10, R0.reuse, R3 ;  /* 0x00000003000a7220 */ /* 0x040fe20000410000 */
[----:B------:R-:W-:-:S03]  /*05c0*/  FMUL.FTZ R0, R0, 0.5 ;  /* 0x3f00000000007820 */ /* 0x000fc60000410000 */
[----:B------:R-:W-:-:S04]  /*05d0*/  FFMA R3, -R10, R10, R3 ;  /* 0x0000000a0a037223 */ /* 0x000fc80000000103 */
[----:B------:R-:W-:-:S07]  /*05e0*/  FFMA R10, R3, R0, R10 ;  /* 0x00000000030a7223 */ /* 0x000fce000000000a */
.L_x_13:
[----:B------:R-:W-:Y:S05]  /*05f0*/  BSYNC.RECONVERGENT B1 ;  /* 0x0000000000017941 */ /* 0x000fea0003800200 */
.L_x_11:
[----:B------:R-:W-:Y:S01]  /*0600*/  IADD3 R6, PT, PT, R7, R6, RZ ;  /* 0x0000000607067210 */ /* 0x000fe20007ffe0ff */
[----:B------:R-:W0:Y:S03]  /*0610*/  F2F.F64.F32 R10, R10 ;  /* 0x0000000a000a7310 */ /* 0x000e260000201800 */
[----:B------:R-:W-:Y:S01]  /*0620*/  ISETP.GE.U32.AND P0, PT, R6, UR7, PT ;  /* 0x0000000706007c0c */ /* 0x000fe2000bf06070 */
[----:B0-----:R-:W-:-:S12]  /*0630*/  DADD R4, R10, R4 ;  /* 0x000000000a047229 */ /* 0x001fd80000000004 */
[----:B------:R-:W-:Y:S05]  /*0640*/  @!P0 BRA `(.L_x_14) ;  /* 0xfffffffc00648947 */ /* 0x000fea000383ffff */
.L_x_8:
[----:B------:R-:W-:Y:S05]  /*0650*/  BSYNC.RECONVERGENT B0 ;  /* 0x0000000000007941 */ /* 0x000fea0003800200 */
.L_x_7:
[----:B------:R-:W0:Y:S01]  /*0660*/  LDCU UR4, c[0x0][0x38c] ;  /* 0x00007180ff0477ac */ /* 0x000e220008000800 */
[----:B------:R-:W2:Y:S01]  /*0670*/  S2UR UR5, SR_CgaCtaId ;  /* 0x00000000000579c3 */ /* 0x000ea20000008800 */
[C---:B------:R-:W-:Y:S02]  /*0680*/  ISETP.GT.U32.AND P0, PT, R2.reuse, 0xff, PT ;  /* 0x000000ff0200780c */ /* 0x040fe40003f04070 */
[----:B------:R-:W-:Y:S01]  /*0690*/  ISETP.GT.U32.AND P1, PT, R2, 0x7f, PT ;  /* 0x0000007f0200780c */ /* 0x000fe20003f24070 */
[----:B0-----:R-:W0:Y:S01]  /*06a0*/  F2F.F64.F32 R6, UR4 ;  /* 0x0000000400067d10 */ /* 0x001e220008201800 */
[----:B------:R-:W-:Y:S02]  /*06b0*/  UMOV UR4, 0x400 ;  /* 0x0000040000047882 */ /* 0x000fe40000000000 */
[----:B--2---:R-:W-:-:S06]  /*06c0*/  ULEA UR4, UR5, UR4, 0x18 ;  /* 0x0000000405047291 */ /* 0x004fcc000f8ec0ff */
[----:B------:R-:W-:Y:S01]  /*06d0*/  LEA R0, R2, UR4, 0x3 ;  /* 0x0000000402007c11 */ /* 0x000fe2000f8e18ff */
[----:B0-----:R-:W-:-:S07]  /*06e0*/  DMUL R6, R6, R4 ;  /* 0x0000000406067228 */ /* 0x001fce0000000000 */
[----:B------:R-:W-:Y:S01]  /*06f0*/  STS.64 [R0], R6 ;  /* 0x0000000600007388 */ /* 0x000fe20000000a00 */
[----:B------:R-:W-:Y:S06]  /*0700*/  BAR.SYNC.DEFER_BLOCKING 0x0 ;  /* 0x0000000000007b1d */ /* 0x000fec0000010000 */
[----:B------:R-:W-:Y:S04]  /*0710*/  @!P0 LDS.64 R4, [R0+0x800] ;  /* 0x0008000000048984 */ /* 0x000fe80000000a00 */
[----:B-1----:R-:W0:Y:S02]  /*0720*/  @!P0 LDS.64 R8, [R0] ;  /* 0x0000000000088984 */ /* 0x002e240000000a00 */
[----:B0-----:R-:W-:-:S07]  /*0730*/  @!P0 DADD R4, R4, R8 ;  /* 0x0000000004048229 */ /* 0x001fce0000000008 */
[----:B------:R-:W-:Y:S01]  /*0740*/  @!P0 STS.64 [R0], R4 ;  /* 0x0000000400008388 */ /* 0x000fe20000000a00 */
[----:B------:R-:W-:Y:S01]  /*0750*/  BAR.SYNC.DEFER_BLOCKING 0x0 ;  /* 0x0000000000007b1d */ /* 0x000fe20000010000 */
[----:B------:R-:W-:-:S05]  /*0760*/  ISETP.GT.U32.AND P0, PT, R2, 0x3f, PT ;  /* 0x0000003f0200780c */ /* 0x000fca0003f04070 */
[----:B------:R-:W-:Y:S04]  /*0770*/  @!P1 LDS.64 R8, [R0+0x400] ;  /* 0x0004000000089984 */ /* 0x000fe80000000a00 */
[----:B------:R-:W0:Y:S02]  /*0780*/  @!P1 LDS.64 R10, [R0] ;  /* 0x00000000000a9984 */ /* 0x000e240000000a00 */
        /* <DEDUP_REMOVED lines=33> */
[----:B------:R-:W-:-:S05]  /*09a0*/  ISETP.NE.AND P0, PT, R2, RZ, PT ;  /* 0x000000ff0200720c */ /* 0x000fca0003f05270 */
[----:B------:R-:W-:Y:S04]  /*09b0*/  @!P1 LDS.64 R8, [R0+0x10] ;  /* 0x0000100000089984 */ /* 0x000fe80000000a00 */
[----:B------:R-:W0:Y:S02]  /*09c0*/  @!P1 LDS.64 R10, [R0] ;  /* 0x00000000000a9984 */ /* 0x000e240000000a00 */
[----:B0-----:R-:W-:-:S07]  /*09d0*/  @!P1 DADD R8, R8, R10 ;  /* 0x0000000008089229 */ /* 0x001fce000000000a */
[----:B------:R-:W-:Y:S01]  /*09e0*/  @!P1 STS.64 [R0], R8 ;  /* 0x0000000800009388 */ /* 0x000fe20000000a00 */
[----:B------:R-:W-:Y:S06]  /*09f0*/  BAR.SYNC.DEFER_BLOCKING 0x0 ;  /* 0x0000000000007b1d */ /* 0x000fec0000010000 */
[----:B------:R-:W-:Y:S04]  /*0a00*/  @!P0 LDS.64 R2, [UR4+0x8] ;  /* 0x00000804ff028984 */ /* 0x000fe80008000a00 */
[----:B------:R-:W0:Y:S02]  /*0a10*/  @!P0 LDS.64 R6, [R0] ;  /* 0x0000000000068984 */ /* 0x000e240000000a00 */
[----:B0-----:R-:W-:-:S07]  /*0a20*/  @!P0 DADD R2, R2, R6 ;  /* 0x0000000002028229 */ /* 0x001fce0000000006 */
[----:B------:R0:W-:Y:S01]  /*0a30*/  @!P0 STS.64 [R0], R2 ;  /* 0x0000000200008388 */ /* 0x0001e20000000a00 */
[----:B------:R-:W-:Y:S06]  /*0a40*/  BAR.SYNC.DEFER_BLOCKING 0x0 ;  /* 0x0000000000007b1d */ /* 0x000fec0000010000 */
[----:B------:R-:W-:Y:S05]  /*0a50*/  @P0 EXIT ;  /* 0x000000000000094d */ /* 0x000fea0003800000 */
[----:B0-----:R-:W0:Y:S01]  /*0a60*/  LDS.64 R2, [UR4] ;  /* 0x00000004ff027984 */ /* 0x001e220008000a00 */
[----:B------:R-:W0:Y:S01]  /*0a70*/  LDC.64 R4, c[0x0][0x390] ;  /* 0x0000e400ff047b82 */ /* 0x000e220000000a00 */
[----:B------:R-:W0:Y:S02]  /*0a80*/  LDCU.64 UR6, c[0x0][0x358] ;  /* 0x00006b00ff0677ac */ /* 0x000e240008000a00 */
[----:B0-----:R-:W-:Y:S01]  /*0a90*/  REDG.E.ADD.F64.RN.STRONG.GPU desc[UR6][R4.64], R2 ;  /* 0x00000002040079a6 */ /* 0x001fe2000c12ff06 */
[----:B------:R-:W-:Y:S05]  /*0aa0*/  EXIT ;  /* 0x000000000000794d */ /* 0x000fea0003800000 */
        .weak           $__internal_0_$__cuda_sm20_sqrt_rn_f32_slowpath
        .type           $__internal_0_$__cuda_sm20_sqrt_rn_f32_slowpath,@function
        .size           $__internal_0_$__cuda_sm20_sqrt_rn_f32_slowpath,($__internal_1_$__cuda_sm3x_div_rn_noftz_f32_slowpath - $__internal_0_$__cuda_sm20_sqrt_rn_f32_slowpath)
$__internal_0_$__cuda_sm20_sqrt_rn_f32_slowpath:
[----:B------:R-:W-:-:S13]  /*0ab0*/  LOP3.LUT P0, RZ, R0, 0x7fffffff, RZ, 0xc0, !PT ;  /* 0x7fffffff00ff7812 */ /* 0x000fda000780c0ff */
[----:B------:R-:W-:Y:S01]  /*0ac0*/  @!P0 IMAD.MOV.U32 R3, RZ, RZ, R0 ;  /* 0x000000ffff038224 */ /* 0x000fe200078e0000 */
[----:B------:R-:W-:Y:S06]  /*0ad0*/  @!P0 BRA `(.L_x_15) ;  /* 0x0000000000408947 */ /* 0x000fec0003800000 */
[----:B------:R-:W-:-:S13]  /*0ae0*/  FSETP.GEU.FTZ.AND P0, PT, R0, RZ, PT ;  /* 0x000000ff0000720b */ /* 0x000fda0003f1e000 */
[----:B------:R-:W-:Y:S01]  /*0af0*/  @!P0 IMAD.MOV.U32 R3, RZ, RZ, 0x7fffffff ;  /* 0x7fffffffff038424 */ /* 0x000fe200078e00ff */
[----:B------:R-:W-:Y:S06]  /*0b00*/  @!P0 BRA `(.L_x_15) ;  /* 0x0000000000348947 */ /* 0x000fec0003800000 */
[----:B------:R-:W-:-:S13]  /*0b10*/  FSETP.GTU.FTZ.AND P0, PT, |R0|, +INF , PT ;  /* 0x7f8000000000780b */ /* 0x000fda0003f1c200 */
[----:B------:R-:W-:Y:S01]  /*0b20*/  @P0 FADD.FTZ R3, R0, 1 ;  /* 0x3f80000000030421 */ /* 0x000fe20000010000 */
[----:B------:R-:W-:Y:S06]  /*0b30*/  @P0 BRA `(.L_x_15) ;  /* 0x0000000000280947 */ /* 0x000fec0003800000 */
[----:B------:R-:W-:-:S13]  /*0b40*/  FSETP.NEU.FTZ.AND P0, PT, |R0|, +INF , PT ;  /* 0x7f8000000000780b */ /* 0x000fda0003f1d200 */
[----:B------:R-:W-:-:S04]  /*0b50*/  @P0 FFMA R9, R0, 1.84467440737095516160e+19, RZ ;  /* 0x5f80000000090823 */ /* 0x000fc800000000ff */
[----:B------:R-:W0:Y:S02]  /*0b60*/  @P0 MUFU.RSQ R10, R9 ;  /* 0x00000009000a0308 */ /* 0x000e240000001400 */
[----:B0-----:R-:W-:Y:S01]  /*0b70*/  @P0 FMUL.FTZ R12, R9, R10 ;  /* 0x0000000a090c0220 */ /* 0x001fe20000410000 */
[----:B------:R-:W-:-:S03]  /*0b80*/  @P0 FMUL.FTZ R10, R10, 0.5 ;  /* 0x3f0000000a0a0820 */ /* 0x000fc60000410000 */
[----:B------:R-:W-:-:S04]  /*0b90*/  @P0 FADD.FTZ R3, -R12, -RZ ;  /* 0x800000ff0c030221 */ /* 0x000fc80000010100 */
[----:B------:R-:W-:Y:S01]  /*0ba0*/  @P0 FFMA R11, R12, R3, R9 ;  /* 0x000000030c0b0223 */ /* 0x000fe20000000009 */
[----:B------:R-:W-:-:S03]  /*0bb0*/  @!P0 IMAD.MOV.U32 R3, RZ, RZ, R0 ;  /* 0x000000ffff038224 */ /* 0x000fc600078e0000 */
[----:B------:R-:W-:-:S04]  /*0bc0*/  @P0 FFMA R10, R11, R10, R12 ;  /* 0x0000000a0b0a0223 */ /* 0x000fc8000000000c */
[----:B------:R-:W-:-:S07]  /*0bd0*/  @P0 FMUL.FTZ R3, R10, 2.3283064365386962891e-10 ;  /* 0x2f8000000a030820 */ /* 0x000fce0000410000 */
.L_x_15:
[----:B------:R-:W-:Y:S01]  /*0be0*/  MOV R10, R13 ;  /* 0x0000000d000a7202 */ /* 0x000fe20000000f00 */
[----:B------:R-:W-:-:S04]  /*0bf0*/  IMAD.MOV.U32 R11, RZ, RZ, 0x0 ;  /* 0x00000000ff0b7424 */ /* 0x000fc800078e00ff */
[----:B------:R-:W-:Y:S05]  /*0c00*/  RET.REL.NODEC R10 `(_Z11trap_kernelffifPd) ;  /* 0xfffffff00afc7950 */ /* 0x000fea0003c3ffff */
        .weak           $__internal_1_$__cuda_sm3x_div_rn_noftz_f32_slowpath
        .type           $__internal_1_$__cuda_sm3x_div_rn_noftz_f32_slowpath,@function
        .size           $__internal_1_$__cuda_sm3x_div_rn_noftz_f32_slowpath,(.L_x_29 - $__internal_1_$__cuda_sm3x_div_rn_noftz_f32_slowpath)
$__internal_1_$__cuda_sm3x_div_rn_noftz_f32_slowpath:
[----:B------:R-:W-:Y:S01]  /*0c10*/  SHF.R.U32.HI R11, RZ, 0x17, R3 ;  /* 0x00000017ff0b7819 */ /* 0x000fe20000011603 */
[----:B------:R-:W-:Y:S01]  /*0c20*/  BSSY.RECONVERGENT B2, `(.L_x_16) ;  /* 0x0000062000027945 */ /* 0x000fe20003800200 */
[----:B------:R-:W-:Y:S02]  /*0c30*/  SHF.R.U32.HI R9, RZ, 0x17, R0 ;  /* 0x00000017ff097819 */ /* 0x000fe40000011600 */
[----:B------:R-:W-:Y:S02]  /*0c40*/  LOP3.LUT R11, R11, 0xff, RZ, 0xc0, !PT ;  /* 0x000000ff0b0b7812 */ /* 0x000fe400078ec0ff */
[----:B------:R-:W-:-:S03]  /*0c50*/  LOP3.LUT R14, R9, 0xff, RZ, 0xc0, !PT ;  /* 0x000000ff090e7812 */ /* 0x000fc600078ec0ff */
[----:B------:R-:W-:Y:S02]  /*0c60*/  VIADD R13, R11, 0xffffffff ;  /* 0xffffffff0b0d7836 */ /* 0x000fe40000000000 */
[----:B------:R-:W-:-:S03]  /*0c70*/  VIADD R12, R14, 0xffffffff ;  /* 0xffffffff0e0c7836 */ /* 0x000fc60000000000 */
[----:B------:R-:W-:-:S04]  /*0c80*/  ISETP.GT.U32.AND P0, PT, R13, 0xfd, PT ;  /* 0x000000fd0d00780c */ /* 0x000fc80003f04070 */
[----:B------:R-:W-:-:S13]  /*0c90*/  ISETP.GT.U32.OR P0, PT, R12, 0xfd, P0 ;  /* 0x000000fd0c00780c */ /* 0x000fda0000704470 */
[----:B------:R-:W-:Y:S01]  /*0ca0*/  @!P0 MOV R9, RZ ;  /* 0x000000ff00098202 */ /* 0x000fe20000000f00 */
[----:B------:R-:W-:Y:S06]  /*0cb0*/  @!P0 BRA `(.L_x_17) ;  /* 0x00000000005c8947 */ /* 0x000fec0003800000 */
[----:B------:R-:W-:Y:S02]  /*0cc0*/  FSETP.GTU.FTZ.AND P0, PT, |R0|, +INF , PT ;  /* 0x7f8000000000780b */ /* 0x000fe40003f1c200 */
[----:B------:R-:W-:-:S04]  /*0cd0*/  FSETP.GTU.FTZ.AND P1, PT, |R3|, +INF , PT ;  /* 0x7f8000000300780b */ /* 0x000fc80003f3c200 */
[----:B------:R-:W-:-:S13]  /*0ce0*/  PLOP3.LUT P0, PT, P0, P1, PT, 0xf8, 0x8f ;  /* 0x00000000008f781c */ /* 0x000fda0000703f70 */
[----:B------:R-:W-:Y:S05]  /*0cf0*/  @P0 BRA `(.L_x_18) ;  /* 0x00000004004c0947 */ /* 0x000fea0003800000 */
[----:B------:R-:W-:-:S13]  /*0d00*/  LOP3.LUT P0, RZ, R3, 0x7fffffff, R0, 0xc8, !PT ;  /* 0x7fffffff03ff7812 */ /* 0x000fda000780c800 */
[----:B------:R-:W-:Y:S05]  /*0d10*/  @!P0 BRA `(.L_x_19) ;  /* 0x00000004003c8947 */ /* 0x000fea0003800000 */
[C---:B------:R-:W-:Y:S02]  /*0d20*/  FSETP.NEU.FTZ.AND P2, PT, |R0|.reuse, +INF , PT ;  /* 0x7f8000000000780b */ /* 0x040fe40003f5d200 */
[----:B------:R-:W-:Y:S02]  /*0d30*/  FSETP.NEU.FTZ.AND P1, PT, |R3|, +INF , PT ;  /* 0x7f8000000300780b */ /* 0x000fe40003f3d200 */
[----:B------:R-:W-:-:S11]  /*0d40*/  FSETP.NEU.FTZ.AND P0, PT, |R0|, +INF , PT ;  /* 0x7f8000000000780b */ /* 0x000fd60003f1d200 */
[----:B------:R-:W-:Y:S05]  /*0d50*/  @!P1 BRA !P2, `(.L_x_19) ;  /* 0x00000004002c9947 */ /* 0x000fea0005000000 */
[----:B------:R-:W-:-:S04]  /*0d60*/  LOP3.LUT P2, RZ, R0, 0x7fffffff, RZ, 0xc0, !PT ;  /* 0x7fffffff00ff7812 */ /* 0x000fc8000784c0ff */
[----:B------:R-:W-:-:S13]  /*0d70*/  PLOP3.LUT P1, PT, P1, P2, PT, 0x2f, 0xf2 ;  /* 0x0000000000f2781c */ /* 0x000fda0000f24577 */
[----:B------:R-:W-:Y:S05]  /*0d80*/  @P1 BRA `(.L_x_20) ;  /* 0x0000000400181947 */ /* 0x000fea0003800000 */
[----:B------:R-:W-:-:S04]  /*0d90*/  LOP3.LUT P1, RZ, R3, 0x7fffffff, RZ, 0xc0, !PT ;  /* 0x7fffffff03ff7812 */ /* 0x000fc8000782c0ff */
[----:B------:R-:W-:-:S13]  /*0da0*/  PLOP3.LUT P0, PT, P0, P1, PT, 0x2f, 0xf2 ;  /* 0x0000000000f2781c */ /* 0x000fda0000702577 */
[----:B------:R-:W-:Y:S05]  /*0db0*/  @P0 BRA `(.L_x_21) ;  /* 0x0000000400000947 */ /* 0x000fea0003800000 */
[----:B------:R-:W-:Y:S02]  /*0dc0*/  ISETP.GE.AND P0, PT, R12, RZ, PT ;  /* 0x000000ff0c00720c */ /* 0x000fe40003f06270 */
[----:B------:R-:W-:-:S11]  /*0dd0*/  ISETP.GE.AND P1, PT, R13, RZ, PT ;  /* 0x000000ff0d00720c */ /* 0x000fd60003f26270 */
[----:B------:R-:W-:Y:S02]  /*0de0*/  @P0 IMAD.MOV.U32 R9, RZ, RZ, RZ ;  /* 0x000000ffff090224 */ /* 0x000fe400078e00ff */
[----:B------:R-:W-:Y:S01]  /*0df0*/  @!P0 FFMA R0, R0, 1.84467440737095516160e+19, RZ ;  /* 0x5f80000000008823 */ /* 0x000fe200000000ff */
[----:B------:R-:W-:Y:S02]  /*0e00*/  @!P0 IMAD.MOV.U32 R9, RZ, RZ, -0x40 ;  /* 0xffffffc0ff098424 */ /* 0x000fe400078e00ff */
[----:B------:R-:W-:Y:S02]  /*0e10*/  @!P1 FFMA R3, R3, 1.84467440737095516160e+19, RZ ;  /* 0x5f80000003039823 */ /* 0x000fe400000000ff */
[----:B------:R-:W-:-:S07]  /*0e20*/  @!P1 VIADD R9, R9, 0x40 ;  /* 0x0000004009099836 */ /* 0x000fce0000000000 */
.L_x_17:
[----:B------:R-:W-:Y:S01]  /*0e30*/  LEA R12, R11, 0xc0800000, 0x17 ;  /* 0xc08000000b0c7811 */ /* 0x000fe200078eb8ff */
[----:B------:R-:W-:Y:S03]  /*0e40*/  BSSY.RECONVERGENT B3, `(.L_x_22) ;  /* 0x0000036000037945 */ /* 0x000fe60003800200 */
[----:B------:R-:W-:Y:S01]  /*0e50*/  IADD3 R12, PT, PT, -R12, R3, RZ ;  /* 0x000000030c0c7210 */ /* 0x000fe20007ffe1ff */
[----:B------:R-:W-:-:S03]  /*0e60*/  VIADD R3, R14, 0xffffff81 ;  /* 0xffffff810e037836 */ /* 0x000fc60000000000 */
[----:B------:R0:W1:Y:S01]  /*0e70*/  MUFU.RCP R13, R12 ;  /* 0x0000000c000d7308 */ /* 0x0000620000001000 */
[----:B------:R-:W-:Y:S01]  /*0e80*/  FADD.FTZ R15, -R12, -RZ ;  /* 0x800000ff0c0f7221 */ /* 0x000fe20000010100 */
[C---:B------:R-:W-:Y:S01]  /*0e90*/  IMAD R0, R3.reuse, -0x800000, R0 ;  /* 0xff80000003007824 */ /* 0x040fe200078e0200 */
[----:B0-----:R-:W-:-:S05]  /*0ea0*/  IADD3 R12, PT, PT, R3, 0x7f, -R11 ;  /* 0x0000007f030c7810 */ /* 0x001fca0007ffe80b */
[----:B------:R-:W-:Y:S02]  /*0eb0*/  IMAD.IADD R12, R12, 0x1, R9 ;  /* 0x000000010c0c7824 */ /* 0x000fe400078e0209 */
[----:B-1----:R-:W-:-:S04]  /*0ec0*/  FFMA R14, R13, R15, 1 ;  /* 0x3f8000000d0e7423 */ /* 0x002fc8000000000f */
[----:B------:R-:W-:-:S04]  /*0ed0*/  FFMA R16, R13, R14, R13 ;  /* 0x0000000e0d107223 */ /* 0x000fc8000000000d */
[----:B------:R-:W-:-:S04]  /*0ee0*/  FFMA R13, R0, R16, RZ ;  /* 0x00000010000d7223 */ /* 0x000fc800000000ff */
[----:B------:R-:W-:-:S04]  /*0ef0*/  FFMA R14, R15, R13, R0 ;  /* 0x0000000d0f0e7223 */ /* 0x000fc80000000000 */
[----:B------:R-:W-:-:S04]  /*0f00*/  FFMA R13, R16, R14, R13 ;  /* 0x0000000e100d7223 */ /* 0x000fc8000000000d */
[----:B------:R-:W-:-:S04]  /*0f10*/  FFMA R14, R15, R13, R0 ;  /* 0x0000000d0f0e7223 */ /* 0x000fc80000000000 */
[----:B------:R-:W-:-:S05]  /*0f20*/  FFMA R0, R16, R14, R13 ;  /* 0x0000000e10007223 */ /* 0x000fca000000000d */
[----:B------:R-:W-:-:S04]  /*0f30*/  SHF.R.U32.HI R3, RZ, 0x17, R0 ;  /* 0x00000017ff037819 */ /* 0x000fc80000011600 */
[----:B------:R-:W-:-:S05]  /*0f40*/  LOP3.LUT R3, R3, 0xff, RZ, 0xc0, !PT ;  /* 0x000000ff03037812 */ /* 0x000fca00078ec0ff */
[----:B------:R-:W-:-:S05]  /*0f50*/  IMAD.IADD R11, R3, 0x1, R12 ;  /* 0x00000001030b7824 */ /* 0x000fca00078e020c */
[----:B------:R-:W-:-:S04]  /*0f60*/  IADD3 R3, PT, PT, R11, -0x1, RZ ;  /* 0xffffffff0b037810 */ /* 0x000fc80007ffe0ff */
[----:B------:R-:W-:-:S13]  /*0f70*/  ISETP.GE.U32.AND P0, PT, R3, 0xfe, PT ;  /* 0x000000fe0300780c */ /* 0x000fda0003f06070 */
[----:B------:R-:W-:Y:S05]  /*0f80*/  @!P0 BRA `(.L_x_23) ;  /* 0x0000000000808947 */ /* 0x000fea0003800000 */
[----:B------:R-:W-:-:S13]  /*0f90*/  ISETP.GT.AND P0, PT, R11, 0xfe, PT ;  /* 0x000000fe0b00780c */ /* 0x000fda0003f04270 */
[----:B------:R-:W-:Y:S05]  /*0fa0*/  @P0 BRA `(.L_x_24) ;  /* 0x00000000006c0947 */ /* 0x000fea0003800000 */
[----:B------:R-:W-:-:S13]  /*0fb0*/  ISETP.GE.AND P0, PT, R11, 0x1, PT ;  /* 0x000000010b00780c */ /* 0x000fda0003f06270 */
[----:B------:R-:W-:Y:S05]  /*0fc0*/  @P0 BRA `(.L_x_25) ;  /* 0x0000000000740947 */ /* 0x000fea0003800000 */
[----:B------:R-:W-:Y:S02]  /*0fd0*/  ISETP.GE.AND P0, PT, R11, -0x18, PT ;  /* 0xffffffe80b00780c */ /* 0x000fe40003f06270 */
[----:B------:R-:W-:-:S11]  /*0fe0*/  LOP3.LUT R0, R0, 0x80000000, RZ, 0xc0, !PT ;  /* 0x8000000000007812 */ /* 0x000fd600078ec0ff */
[----:B------:R-:W-:Y:S05]  /*0ff0*/  @!P0 BRA `(.L_x_25) ;  /* 0x0000000000688947 */ /* 0x000fea0003800000 */
[CCC-:B------:R-:W-:Y:S01]  /*1000*/  FFMA.RZ R3, R16.reuse, R14.reuse, R13.reuse ;  /* 0x0000000e10037223 */ /* 0x1c0fe2000000c00d */
[CCC-:B------:R-:W-:Y:S01]  /*1010*/  FFMA.RM R12, R16.reuse, R14.reuse, R13.reuse ;  /* 0x0000000e100c7223 */ /* 0x1c0fe2000000400d */
[C---:B------:R-:W-:Y:S02]  /*1020*/  ISETP.NE.AND P2, PT, R11.reuse, RZ, PT ;  /* 0x000000ff0b00720c */ /* 0x040fe40003f45270 */
[----:B------:R-:W-:Y:S02]  /*1030*/  ISETP.NE.AND P1, PT, R11, RZ, PT ;  /* 0x000000ff0b00720c */ /* 0x000fe40003f25270 */
[----:B------:R-:W-:Y:S01]  /*1040*/  LOP3.LUT R9, R3, 0x7fffff, RZ, 0xc0, !PT ;  /* 0x007fffff03097812 */ /* 0x000fe200078ec0ff */
[----:B------:R-:W-:Y:S01]  /*1050*/  FFMA.RP R3, R16, R14, R13 ;  /* 0x0000000e10037223 */ /* 0x000fe2000000800d */
[----:B------:R-:W-:Y:S02]  /*1060*/  VIADD R14, R11, 0x20 ;  /* 0x000000200b0e7836 */ /* 0x000fe40000000000 */
[----:B------:R-:W-:Y:S01]  /*1070*/  LOP3.LUT R9, R9, 0x800000, RZ, 0xfc, !PT ;  /* 0x0080000009097812 */ /* 0x000fe200078efcff */
[----:B------:R-:W-:Y:S01]  /*1080*/  IMAD.MOV R11, RZ, RZ, -R11 ;  /* 0x000000ffff0b7224 */ /* 0x000fe200078e0a0b */
[----:B------:R-:W-:-:S02]  /*1090*/  FSETP.NEU.FTZ.AND P0, PT, R3, R12, PT ;  /* 0x0000000c0300720b */ /* 0x000fc40003f1d000 */
[----:B------:R-:W-:Y:S02]  /*10a0*/  SHF.L.U32 R14, R9, R14, RZ ;  /* 0x0000000e090e7219 */ /* 0x000fe400000006ff */
[----:B------:R-:W-:Y:S02]  /*10b0*/  SEL R12, R11, RZ, P2 ;  /* 0x000000ff0b0c7207 */ /* 0x000fe40001000000 */
[----:B------:R-:W-:Y:S02]  /*10c0*/  ISETP.NE.AND P1, PT, R14, RZ, P1 ;  /* 0x000000ff0e00720c */ /* 0x000fe40000f25270 */
[----:B------:R-:W-:Y:S02]  /*10d0*/  SHF.R.U32.HI R12, RZ, R12, R9 ;  /* 0x0000000cff0c7219 */ /* 0x000fe40000011609 */
[----:B------:R-:W-:Y:S02]  /*10e0*/  PLOP3.LUT P0, PT, P0, P1, PT, 0xf8, 0x8f ;  /* 0x00000000008f781c */ /* 0x000fe40000703f70 */
[----:B------:R-:W-:-:S02]  /*10f0*/  SHF.R.U32.HI R14, RZ, 0x1, R12 ;  /* 0x00000001ff0e7819 */ /* 0x000fc4000001160c */
[----:B------:R-:W-:-:S04]  /*1100*/  SEL R3, RZ, 0x1, !P0 ;  /* 0x00000001ff037807 */ /* 0x000fc80004000000 */
[----:B------:R-:W-:-:S04]  /*1110*/  LOP3.LUT R3, R3, 0x1, R14, 0xf8, !PT ;  /* 0x0000000103037812 */ /* 0x000fc800078ef80e */
[----:B------:R-:W-:-:S05]  /*1120*/  LOP3.LUT R3, R3, R12, RZ, 0xc0, !PT ;  /* 0x0000000c03037212 */ /* 0x000fca00078ec0ff */
[----:B------:R-:W-:-:S05]  /*1130*/  IMAD.IADD R3, R14, 0x1, R3 ;  /* 0x000000010e037824 */ /* 0x000fca00078e0203 */
[----:B------:R-:W-:Y:S01]  /*1140*/  LOP3.LUT R0, R3, R0, RZ, 0xfc, !PT ;  /* 0x0000000003007212 */ /* 0x000fe200078efcff */
[----:B------:R-:W-:Y:S06]  /*1150*/  BRA `(.L_x_25) ;  /* 0x0000000000107947 */ /* 0x000fec0003800000 */
.L_x_24:
[----:B------:R-:W-:-:S04]  /*1160*/  LOP3.LUT R0, R0, 0x80000000, RZ, 0xc0, !PT ;  /* 0x8000000000007812 */ /* 0x000fc800078ec0ff */
[----:B------:R-:W-:Y:S01]  /*1170*/  LOP3.LUT R0, R0, 0x7f800000, RZ, 0xfc, !PT ;  /* 0x7f80000000007812 */ /* 0x000fe200078efcff */
[----:B------:R-:W-:Y:S06]  /*1180*/  BRA `(.L_x_25) ;  /* 0x0000000000047947 */ /* 0x000fec0003800000 */
.L_x_23:
[----:B------:R-:W-:-:S07]  /*1190*/  LEA R0, R12, R0, 0x17 ;  /* 0x000000000c007211 */ /* 0x000fce00078eb8ff */
.L_x_25:
[----:B------:R-:W-:Y:S05]  /*11a0*/  BSYNC.RECONVERGENT B3 ;  /* 0x0000000000037941 */ /* 0x000fea0003800200 */
.L_x_22:
[----:B------:R-:W-:Y:S05]  /*11b0*/  BRA `(.L_x_26) ;  /* 0x0000000000207947 */ /* 0x000fea0003800000 */
.L_x_21:
[----:B------:R-:W-:-:S04]  /*11c0*/  LOP3.LUT R0, R3, 0x80000000, R0, 0x48, !PT ;  /* 0x8000000003007812 */ /* 0x000fc800078e4800 */
[----:B------:R-:W-:Y:S01]  /*11d0*/  LOP3.LUT R0, R0, 0x7f800000, RZ, 0xfc, !PT ;  /* 0x7f80000000007812 */ /* 0x000fe200078efcff */
[----:B------:R-:W-:Y:S06]  /*11e0*/  BRA `(.L_x_26) ;  /* 0x0000000000147947 */ /* 0x000fec0003800000 */
.L_x_20:
[----:B------:R-:W-:Y:S01]  /*11f0*/  LOP3.LUT R0, R3, 0x80000000, R0, 0x48, !PT ;  /* 0x8000000003007812 */ /* 0x000fe200078e4800 */
[----:B------:R-:W-:Y:S06]  /*1200*/  BRA `(.L_x_26) ;  /* 0x00000000000c7947 */ /* 0x000fec0003800000 */
.L_x_19:
[----:B------:R-:W0:Y:S01]  /*1210*/  MUFU.RSQ R0, -QNAN ;  /* 0xffc0000000007908 */ /* 0x000e220000001400 */
[----:B------:R-:W-:Y:S05]  /*1220*/  BRA `(.L_x_26) ;  /* 0x0000000000047947 */ /* 0x000fea0003800000 */
.L_x_18:
[----:B------:R-:W-:-:S07]  /*1230*/  FADD.FTZ R0, R0, R3 ;  /* 0x0000000300007221 */ /* 0x000fce0000010000 */
.L_x_26:
[----:B------:R-:W-:Y:S05]  /*1240*/  BSYNC.RECONVERGENT B2 ;  /* 0x0000000000027941 */ /* 0x000fea0003800200 */
.L_x_16:
[----:B------:R-:W-:Y:S02]  /*1250*/  IMAD.MOV.U32 R11, RZ, RZ, 0x0 ;  /* 0x00000000ff0b7424 */ /* 0x000fe400078e00ff */
[----:B0-----:R-:W-:Y:S02]  /*1260*/  IMAD.MOV.U32 R3, RZ, RZ, R0 ;  /* 0x000000ffff037224 */ /* 0x001fe400078e0000 */
[----:B------:R-:W-:Y:S05]  /*1270*/  RET.REL.NODEC R10 `(_Z11trap_kernelffifPd) ;  /* 0xffffffec0a607950 */ /* 0x000fea0003c3ffff */
.L_x_27:
[----:B------:R-:W-:-:S00]  /*1280*/  BRA `(.L_x_27) ;  /* 0xfffffffc00fc7947 */ /* 0x000fc0000383ffff */
[----:B------:R-:W-:-:S00]  /*1290*/  NOP ;  /* 0x0000000000007918 */ /* 0x000fc00000000000 */
        /* <DEDUP_REMOVED lines=14> */
.L_x_29:


//--------------------- .nv.shared._Z11trap_kernelffifPd --------------------------
	.section	.nv.shared._Z11trap_kernelffifPd,"aw",@nobits
	.sectionflags	@""
	.align	8
.nv.shared._Z11trap_kernelffifPd:
	.zero		5120


//--------------------- .nv.shared.reserved.0     --------------------------
	.section	.nv.shared.reserved.0,"aw",@nobits
	.weak		__nv_reservedSMEM_offset_0_alias
	.size		__nv_reservedSMEM_offset_0_alias, 0, 64
	.other		__nv_reservedSMEM_offset_0_alias,@"STO_CUDA_RESERVED_SHARED STV_DEFAULT"
__nv_reservedSMEM_offset_0_alias:
	.zero		0
	.zero		64


//--------------------- .nv.constant0._Z11trap_kernelffifPd --------------------------
	.section	.nv.constant0._Z11trap_kernelffifPd,"a",@progbits
	.sectionflags	@""
	.align	4
.nv.constant0._Z11trap_kernelffifPd:
	.zero		920


//--------------------- SYMBOLS --------------------------

	.type		.nv.reservedSmem.offset0,@object
	.size		.nv.reservedSmem.offset0,0x4
	.type		.nv.reservedSmem.cap,@object
	.size		.nv.reservedSmem.cap,0x4
